	.headerflags	@"EF_CUDA_TEXMODE_UNIFIED EF_CUDA_64BIT_ADDRESS EF_CUDA_ACCELERATORS EF_CUDA_SM90 EF_CUDA_VIRTUAL_SM(EF_CUDA_SM90)"
	.elftype	@"ET_EXEC"


//--------------------- .nv.info                  --------------------------
	.section	.nv.info,"",@"SHT_CUDA_INFO"
	.align	4


	//----- nvinfo : EIATTR_REGCOUNT
	.align		4
        /*0000*/ 	.byte	0x04, 0x2f
        /*0002*/ 	.short	(.L_1 - .L_0)
	.align		4
.L_0:
        /*0004*/ 	.word	index@(triton_poi_fused_add_avg_pool2d_0)
        /*0008*/ 	.word	0x00000027


	//----- nvinfo : EIATTR_MIN_STACK_SIZE
	.align		4
.L_1:
        /*000c*/ 	.byte	0x04, 0x12
        /*000e*/ 	.short	(.L_3 - .L_2)
	.align		4
.L_2:
        /*0010*/ 	.word	index@(triton_poi_fused_add_avg_pool2d_0)
        /*0014*/ 	.word	0x00000000


	//----- nvinfo : EIATTR_FRAME_SIZE
	.align		4
.L_3:
        /*0018*/ 	.byte	0x04, 0x11
        /*001a*/ 	.short	(.L_5 - .L_4)
	.align		4
.L_4:
        /*001c*/ 	.word	index@(triton_poi_fused_add_avg_pool2d_0)
        /*0020*/ 	.word	0x00000000


	//----- nvinfo : EIATTR_MIN_STACK_SIZE
	.align		4
.L_5:
        /*0024*/ 	.byte	0x04, 0x12
        /*0026*/ 	.short	(.L_7 - .L_6)
	.align		4
.L_6:
        /*0028*/ 	.word	index@(triton_poi_fused_add_avg_pool2d_0)
        /*002c*/ 	.word	0x00000000
.L_7:


//--------------------- .nv.info.triton_poi_fused_add_avg_pool2d_0 --------------------------
	.section	.nv.info.triton_poi_fused_add_avg_pool2d_0,"",@"SHT_CUDA_INFO"
	.sectionflags	@""
	.align	4


	//----- nvinfo : EIATTR_CUDA_API_VERSION
	.align		4
        /*0000*/ 	.byte	0x04, 0x37
        /*0002*/ 	.short	(.L_9 - .L_8)
.L_8:
        /*0004*/ 	.word	0x0000007c


	//----- nvinfo : EIATTR_KPARAM_INFO
	.align		4
.L_9:
        /*0008*/ 	.byte	0x04, 0x17
        /*000a*/ 	.short	(.L_11 - .L_10)
.L_10:
        /*000c*/ 	.word	0x00000000
        /*0010*/ 	.short	0x0002
        /*0012*/ 	.short	0x0010
        /*0014*/ 	.byte	0x00, 0xf0, 0x11, 0x00


	//----- nvinfo : EIATTR_KPARAM_INFO
	.align		4
.L_11:
        /*0018*/ 	.byte	0x04, 0x17
        /*001a*/ 	.short	(.L_13 - .L_12)
.L_12:
        /*001c*/ 	.word	0x00000000
        /*0020*/ 	.short	0x0001
        /*0022*/ 	.short	0x0008
        /*0024*/ 	.byte	0x00, 0xf4, 0x21, 0x00


	//----- nvinfo : EIATTR_KPARAM_INFO
	.align		4
.L_13:
        /*0028*/ 	.byte	0x04, 0x17
        /*002a*/ 	.short	(.L_15 - .L_14)
.L_14:
        /*002c*/ 	.word	0x00000000
        /*0030*/ 	.short	0x0000
        /*0032*/ 	.short	0x0000
        /*0034*/ 	.byte	0x00, 0xf4, 0x21, 0x00


	//----- nvinfo : EIATTR_SPARSE_MMA_MASK
	.align		4
.L_15:
        /*0038*/ 	.byte	0x03, 0x50
        /*003a*/ 	.short	0x0000


	//----- nvinfo : EIATTR_MAXREG_COUNT
	.align		4
        /*003c*/ 	.byte	0x03, 0x1b
        /*003e*/ 	.short	0x00ff


	//----- nvinfo : EIATTR_EXIT_INSTR_OFFSETS
	.align		4
        /*0040*/ 	.byte	0x04, 0x1c
        /*0042*/ 	.short	(.L_17 - .L_16)


	//   ....[0]....
.L_16:
        /*0044*/ 	.word	0x00000bc0


	//   ....[1]....
        /*0048*/ 	.word	0x00000be0


	//----- nvinfo : EIATTR_REQNTID
	.align		4
.L_17:
        /*004c*/ 	.byte	0x04, 0x10
        /*004e*/ 	.short	(.L_19 - .L_18)
.L_18:
        /*0050*/ 	.word	0x00000020
        /*0054*/ 	.word	0x00000001
        /*0058*/ 	.word	0x00000001


	//----- nvinfo : EIATTR_CBANK_PARAM_SIZE
	.align		4
.L_19:
        /*005c*/ 	.byte	0x03, 0x19
        /*005e*/ 	.short	0x0014


	//----- nvinfo : EIATTR_PARAM_CBANK
	.align		4
        /*0060*/ 	.byte	0x04, 0x0a
        /*0062*/ 	.short	(.L_21 - .L_20)
	.align		4
.L_20:
        /*0064*/ 	.word	index@(.nv.constant0.triton_poi_fused_add_avg_pool2d_0)
        /*0068*/ 	.short	0x0210
        /*006a*/ 	.short	0x0014


	//----- nvinfo : EIATTR_SW_WAR
	.align		4
.L_21:
        /*006c*/ 	.byte	0x04, 0x36
        /*006e*/ 	.short	(.L_23 - .L_22)
.L_22:
        /*0070*/ 	.word	0x00000008
.L_23:


//--------------------- .nv.callgraph             --------------------------
	.section	.nv.callgraph,"",@"SHT_CUDA_CALLGRAPH"
	.align	4
	.sectionentsize	8
	.align		4
        /*0000*/ 	.word	0x00000000
	.align		4
        /*0004*/ 	.word	0xffffffff
	.align		4
        /*0008*/ 	.word	0x00000000
	.align		4
        /*000c*/ 	.word	0xfffffffe
	.align		4
        /*0010*/ 	.word	0x00000000
	.align		4
        /*0014*/ 	.word	0xfffffffd
	.align		4
        /*0018*/ 	.word	0x00000000
	.align		4
        /*001c*/ 	.word	0xfffffffc


//--------------------- .text.triton_poi_fused_add_avg_pool2d_0 --------------------------
	.section	.text.triton_poi_fused_add_avg_pool2d_0,"ax",@progbits
	.align	128
        .global         triton_poi_fused_add_avg_pool2d_0
        .type           triton_poi_fused_add_avg_pool2d_0,@function
        .size           triton_poi_fused_add_avg_pool2d_0,(.L_x_1 - triton_poi_fused_add_avg_pool2d_0)
        .other          triton_poi_fused_add_avg_pool2d_0,@"STO_CUDA_ENTRY STV_DEFAULT"
triton_poi_fused_add_avg_pool2d_0:
.text.triton_poi_fused_add_avg_pool2d_0:
[----:B------:R-:W0:Y:S02]  /*0000*/  LDC R1, c[0x0][0x28] ;  /* 0x00000a00ff017b82 */ /* 0x000e240000000800 */
[----:B------:R-:W1:Y:S01]  /*0010*/  S2R R0, SR_TID.X ;  /* 0x0000000000007919 */ /* 0x000e620000002100 */
[----:B------:R-:W-:Y:S01]  /*0020*/  ULDC.64 UR4, c[0x0][0x208] ;  /* 0x0000820000047ab9 */ /* 0x000fe20000000a00 */
[----:B------:R-:W-:Y:S01]  /*0030*/  CS2R R16, SRZ ;  /* 0x0000000000107805 */ /* 0x000fe2000001ff00 */
[----:B------:R-:W2:Y:S01]  /*0040*/  S2R R5, SR_CTAID.X ;  /* 0x0000000000057919 */ /* 0x000ea20000002500 */
[----:B-1----:R-:W-:Y:S01]  /*0050*/  IMAD.SHL.U32 R0, R0, 0x2, RZ ;  /* 0x0000000200007824 */ /* 0x002fe200078e00ff */
[----:B--2---:R-:W-:-:S04]  /*0060*/  SHF.R.S32.HI R2, RZ, 0x19, R5 ;  /* 0x00000019ff027819 */ /* 0x004fc80000011405 */
[----:B------:R-:W-:Y:S02]  /*0070*/  LOP3.LUT R0, R0, 0x3e, RZ, 0xc0, !PT ;  /* 0x0000003e00007812 */ /* 0x000fe400078ec0ff */
[----:B------:R-:W-:-:S03]  /*0080*/  SGXT R2, R2, 0x1 ;  /* 0x000000010202781a */ /* 0x000fc60000000200 */
[----:B------:R-:W-:-:S04]  /*0090*/  IMAD R5, R5, 0x40, R0 ;  /* 0x0000004005057824 */ /* 0x000fc800078e0200 */
[C---:B------:R-:W-:Y:S01]  /*00a0*/  VIADD R7, R5.reuse, 0x1 ;  /* 0x0000000105077836 */ /* 0x040fe20000000000 */
[----:B------:R-:W-:Y:S01]  /*00b0*/  LEA.HI R4, R2, R5, RZ, 0x2 ;  /* 0x0000000502047211 */ /* 0x000fe200078f10ff */
[----:B------:R-:W-:-:S03]  /*00c0*/  VIADD R13, R5, 0xfffffffc ;  /* 0xfffffffc050d7836 */ /* 0x000fc60000000000 */
[----:B------:R-:W-:Y:S02]  /*00d0*/  SHF.R.S32.HI R0, RZ, 0x2, R4 ;  /* 0x00000002ff007819 */ /* 0x000fe40000011404 */
[----:B------:R-:W-:Y:S02]  /*00e0*/  LEA.HI R8, R2, R7, RZ, 0x2 ;  /* 0x0000000702087211 */ /* 0x000fe400078f10ff */
[----:B------:R-:W-:Y:S01]  /*00f0*/  LEA.HI R6, R0, R0, RZ, 0x2 ;  /* 0x0000000000067211 */ /* 0x000fe200078f10ff */
[----:B------:R-:W1:Y:S01]  /*0100*/  LDC.64 R2, c[0x0][0x218] ;  /* 0x00008600ff027b82 */ /* 0x000e620000000a00 */
[----:B------:R-:W-:Y:S02]  /*0110*/  LOP3.LUT R8, R8, 0xfffffffc, RZ, 0xc0, !PT ;  /* 0xfffffffc08087812 */ /* 0x000fe400078ec0ff */
[----:B------:R-:W-:Y:S02]  /*0120*/  LOP3.LUT R9, R6, 0xfffffffc, RZ, 0xc0, !PT ;  /* 0xfffffffc06097812 */ /* 0x000fe400078ec0ff */
[----:B------:R-:W-:Y:S01]  /*0130*/  LOP3.LUT R4, R4, 0xfffffffc, RZ, 0xc0, !PT ;  /* 0xfffffffc04047812 */ /* 0x000fe200078ec0ff */
[----:B------:R-:W-:-:S02]  /*0140*/  IMAD.IADD R7, R7, 0x1, -R8 ;  /* 0x0000000107077824 */ /* 0x000fc400078e0a08 */
[----:B------:R-:W-:Y:S02]  /*0150*/  IMAD.IADD R0, R0, 0x1, -R9 ;  /* 0x0000000100007824 */ /* 0x000fe400078e0a09 */
[----:B------:R-:W-:Y:S02]  /*0160*/  IMAD.IADD R9, R5, 0x1, -R4 ;  /* 0x0000000105097824 */ /* 0x000fe400078e0a04 */
[----:B------:R-:W-:Y:S01]  /*0170*/  IMAD.MOV.U32 R4, RZ, RZ, RZ ;  /* 0x000000ffff047224 */ /* 0x000fe200078e00ff */
[----:B------:R-:W-:-:S04]  /*0180*/  ISETP.GT.AND P1, PT, R0, RZ, PT ;  /* 0x000000ff0000720c */ /* 0x000fc80003f24270 */
[----:B------:R-:W-:Y:S02]  /*0190*/  ISETP.GT.AND P0, PT, R7, RZ, P1 ;  /* 0x000000ff0700720c */ /* 0x000fe40000f04270 */
[----:B------:R-:W-:Y:S02]  /*01a0*/  ISETP.GT.AND P2, PT, R9, -0x1, P1 ;  /* 0xffffffff0900780c */ /* 0x000fe40000f44270 */
[C---:B------:R-:W-:Y:S02]  /*01b0*/  ISETP.LT.AND P0, PT, R5.reuse, 0x40, P0 ;  /* 0x000000400500780c */ /* 0x040fe40000701270 */
[----:B------:R-:W-:Y:S01]  /*01c0*/  ISETP.LT.AND P2, PT, R5, 0x40, P2 ;  /* 0x000000400500780c */ /* 0x000fe20001741270 */
[----:B-1----:R-:W-:-:S10]  /*01d0*/  IMAD.WIDE R12, R13, 0x4, R2 ;  /* 0x000000040d0c7825 */ /* 0x002fd400078e0202 */
[----:B------:R-:W2:Y:S04]  /*01e0*/  @P0 LDG.E R4, desc[UR4][R12.64] ;  /* 0x000000040c040981 */ /* 0x000ea8000c1e1900 */
[----:B------:R-:W3:Y:S01]  /*01f0*/  @P2 LDG.E.64 R16, desc[UR4][R12.64] ;  /* 0x000000040c102981 */ /* 0x000ee2000c1e1b00 */
[----:B------:R-:W-:Y:S01]  /*0200*/  ISETP.GT.AND P3, PT, R9, RZ, P1 ;  /* 0x000000ff0900720c */ /* 0x000fe20000f64270 */
[----:B------:R-:W-:Y:S01]  /*0210*/  VIADD R11, R5, 0xfffffffb ;  /* 0xfffffffb050b7836 */ /* 0x000fe20000000000 */
[----:B------:R-:W-:Y:S01]  /*0220*/  ISETP.LT.U32.AND P4, PT, R9, 0x4, P1 ;  /* 0x000000040900780c */ /* 0x000fe20000f81070 */
[----:B------:R-:W-:Y:S01]  /*0230*/  IMAD.MOV.U32 R8, RZ, RZ, RZ ;  /* 0x000000ffff087224 */ /* 0x000fe200078e00ff */
[----:B------:R-:W-:Y:S01]  /*0240*/  ISETP.LT.AND P3, PT, R5, 0x40, P3 ;  /* 0x000000400500780c */ /* 0x000fe20001f61270 */
[----:B------:R-:W-:Y:S01]  /*0250*/  IMAD.WIDE R10, R11, 0x4, R2 ;  /* 0x000000040b0a7825 */ /* 0x000fe200078e0202 */
[----:B------:R-:W-:-:S02]  /*0260*/  ISETP.LT.AND P4, PT, R5, 0x40, P4 ;  /* 0x000000400500780c */ /* 0x000fc40002781270 */
[----:B------:R-:W-:Y:S01]  /*0270*/  CS2R R18, SRZ ;  /* 0x0000000000127805 */ /* 0x000fe2000001ff00 */
[----:B------:R-:W-:-:S04]  /*0280*/  VIADD R15, R5, 0xfffffffd ;  /* 0xfffffffd050f7836 */ /* 0x000fc80000000000 */
[----:B------:R-:W-:-:S04]  /*0290*/  IMAD.WIDE R14, R15, 0x4, R2 ;  /* 0x000000040f0e7825 */ /* 0x000fc800078e0202 */
[----:B------:R1:W4:Y:S04]  /*02a0*/  @P3 LDG.E R8, desc[UR4][R10.64] ;  /* 0x000000040a083981 */ /* 0x000328000c1e1900 */
[----:B------:R4:W5:Y:S01]  /*02b0*/  @P4 LDG.E R18, desc[UR4][R14.64] ;  /* 0x000000040e124981 */ /* 0x000962000c1e1900 */
[----:B------:R-:W-:Y:S01]  /*02c0*/  ISETP.GE.AND P5, PT, R5, 0x40, PT ;  /* 0x000000400500780c */ /* 0x000fe20003fa6270 */
[----:B------:R-:W-:Y:S01]  /*02d0*/  VIADD R26, R7, 0x1 ;  /* 0x00000001071a7836 */ /* 0x000fe20000000000 */
[----:B------:R-:W-:Y:S02]  /*02e0*/  LOP3.LUT R6, R0, R9, RZ, 0xfc, !PT ;  /* 0x0000000900067212 */ /* 0x000fe400078efcff */
[----:B------:R-:W-:Y:S02]  /*02f0*/  CS2R R22, SRZ ;  /* 0x0000000000167805 */ /* 0x000fe4000001ff00 */
[----:B------:R-:W-:Y:S01]  /*0300*/  CS2R R28, SRZ ;  /* 0x00000000001c7805 */ /* 0x000fe2000001ff00 */
[C---:B-1----:R-:W-:Y:S01]  /*0310*/  VIADD R11, R5.reuse, 0xfffffffe ;  /* 0xfffffffe050b7836 */ /* 0x042fe20000000000 */
[----:B------:R-:W-:Y:S01]  /*0320*/  ISETP.GT.AND P6, PT, R6, -0x1, !P5 ;  /* 0xffffffff0600780c */ /* 0x000fe20006fc4270 */
[----:B------:R-:W-:Y:S01]  /*0330*/  IMAD.WIDE R20, R5, 0x4, R2 ;  /* 0x0000000405147825 */ /* 0x000fe200078e0202 */
[----:B------:R-:W-:-:S03]  /*0340*/  ISETP.LT.U32.AND P1, PT, R26, 0x4, P1 ;  /* 0x000000041a00780c */ /* 0x000fc60000f21070 */
[----:B------:R-:W-:Y:S01]  /*0350*/  IMAD.WIDE R10, R11, 0x4, R2 ;  /* 0x000000040b0a7825 */ /* 0x000fe200078e0202 */
[----:B------:R-:W-:-:S07]  /*0360*/  ISETP.LT.AND P1, PT, R5, 0x40, P1 ;  /* 0x000000400500780c */ /* 0x000fce0000f21270 */
[----:B------:R-:W5:Y:S06]  /*0370*/  @P6 LDG.E.64 R28, desc[UR4][R20.64] ;  /* 0x00000004141c6981 */ /* 0x000f6c000c1e1b00 */
[----:B------:R1:W5:Y:S01]  /*0380*/  @P1 LDG.E R19, desc[UR4][R10.64] ;  /* 0x000000040a131981 */ /* 0x000362000c1e1900 */
[----:B------:R-:W-:Y:S01]  /*0390*/  IMAD.MOV.U32 R24, RZ, RZ, RZ ;  /* 0x000000ffff187224 */ /* 0x000fe200078e00ff */
[----:B--2---:R-:W-:Y:S02]  /*03a0*/  SEL R4, R4, RZ, P0 ;  /* 0x000000ff04047207 */ /* 0x004fe40000000000 */
[----:B------:R-:W-:-:S02]  /*03b0*/  ISETP.GT.AND P0, PT, R0, -0x1, PT ;  /* 0xffffffff0000780c */ /* 0x000fc40003f04270 */
[----:B---3--:R-:W-:Y:S02]  /*03c0*/  SEL R6, R16, RZ, P2 ;  /* 0x000000ff10067207 */ /* 0x008fe40001000000 */
[----:B------:R-:W-:Y:S01]  /*03d0*/  SEL R13, R17, RZ, P2 ;  /* 0x000000ff110d7207 */ /* 0x000fe20001000000 */
[----:B------:R-:W-:Y:S01]  /*03e0*/  VIADD R17, R5, 0xffffffff ;  /* 0xffffffff05117836 */ /* 0x000fe20000000000 */
[----:B------:R-:W-:-:S04]  /*03f0*/  ISETP.GT.AND P2, PT, R9, RZ, P0 ;  /* 0x000000ff0900720c */ /* 0x000fc80000744270 */
[----:B------:R-:W-:Y:S01]  /*0400*/  ISETP.LT.AND P2, PT, R5, 0x40, P2 ;  /* 0x000000400500780c */ /* 0x000fe20001741270 */
[----:B------:R-:W-:-:S12]  /*0410*/  IMAD.WIDE R16, R17, 0x4, R2 ;  /* 0x0000000411107825 */ /* 0x000fd800078e0202 */
[----:B------:R2:W3:Y:S01]  /*0420*/  @P2 LDG.E R22, desc[UR4][R16.64] ;  /* 0x0000000410162981 */ /* 0x0004e2000c1e1900 */
[----:B----4-:R-:W-:Y:S02]  /*0430*/  SEL R15, R8, RZ, P3 ;  /* 0x000000ff080f7207 */ /* 0x010fe40001800000 */
[----:B------:R-:W-:Y:S02]  /*0440*/  ISETP.GT.AND P3, PT, R7, RZ, P0 ;  /* 0x000000ff0700720c */ /* 0x000fe40000764270 */
[----:B-----5:R-:W-:Y:S02]  /*0450*/  SEL R12, R18, RZ, P4 ;  /* 0x000000ff120c7207 */ /* 0x020fe40002000000 */
[----:B------:R-:W-:Y:S02]  /*0460*/  ISETP.LT.AND P3, PT, R5, 0x40, P3 ;  /* 0x000000400500780c */ /* 0x000fe40001f61270 */
[----:B------:R-:W-:-:S04]  /*0470*/  ISETP.LT.U32.AND P4, PT, R9, 0x4, P0 ;  /* 0x000000040900780c */ /* 0x000fc80000781070 */
[----:B------:R-:W-:-:S07]  /*0480*/  ISETP.LT.AND P4, PT, R5, 0x40, P4 ;  /* 0x000000400500780c */ /* 0x000fce0002781270 */
[----:B------:R-:W4:Y:S06]  /*0490*/  @P3 LDG.E R24, desc[UR4][R20.64] ;  /* 0x0000000414183981 */ /* 0x000f2c000c1e1900 */
[----:B------:R5:W4:Y:S01]  /*04a0*/  @P4 LDG.E R23, desc[UR4][R20.64+0x4] ;  /* 0x0000040414174981 */ /* 0x000b22000c1e1900 */
[----:B------:R-:W-:Y:S01]  /*04b0*/  VIADD R27, R0, 0x1 ;  /* 0x00000001001b7836 */ /* 0x000fe20000000000 */
[----:B------:R-:W-:Y:S01]  /*04c0*/  SEL R8, R28, RZ, P6 ;  /* 0x000000ff1c087207 */ /* 0x000fe20003000000 */
[----:B-1----:R-:W-:Y:S01]  /*04d0*/  VIADD R10, R9, 0x2 ;  /* 0x00000002090a7836 */ /* 0x002fe20000000000 */
[----:B------:R-:W-:-:S02]  /*04e0*/  SEL R14, R29, RZ, P6 ;  /* 0x000000ff1d0e7207 */ /* 0x000fc40003000000 */
[----:B------:R-:W-:Y:S02]  /*04f0*/  ISETP.GE.AND P6, PT, R9, 0x3, PT ;  /* 0x000000030900780c */ /* 0x000fe40003fc6270 */
[----:B------:R-:W-:Y:S02]  /*0500*/  SEL R19, R19, RZ, P1 ;  /* 0x000000ff13137207 */ /* 0x000fe40000800000 */
[----:B------:R-:W-:Y:S02]  /*0510*/  ISETP.GE.U32.AND P1, PT, R27, 0x4, PT ;  /* 0x000000041b00780c */ /* 0x000fe40003f26070 */
[----:B------:R-:W-:Y:S02]  /*0520*/  SEL R25, R10, RZ, !P6 ;  /* 0x000000ff0a197207 */ /* 0x000fe40007000000 */
[----:B------:R-:W-:-:S04]  /*0530*/  ISETP.GT.AND P6, PT, R9, RZ, !P1 ;  /* 0x000000ff0900720c */ /* 0x000fc80004fc4270 */
[C---:B------:R-:W-:Y:S01]  /*0540*/  ISETP.LT.AND P6, PT, R5.reuse, 0x40, P6 ;  /* 0x000000400500780c */ /* 0x040fe200037c1270 */
[----:B--2---:R-:W-:Y:S01]  /*0550*/  VIADD R17, R5, 0x3 ;  /* 0x0000000305117836 */ /* 0x004fe20000000000 */
[----:B------:R-:W-:Y:S02]  /*0560*/  ISETP.LT.U32.AND P0, PT, R26, 0x4, P0 ;  /* 0x000000041a00780c */ /* 0x000fe40000701070 */
[----:B-----5:R-:W-:Y:S01]  /*0570*/  CS2R R20, SRZ ;  /* 0x0000000000147805 */ /* 0x020fe2000001ff00 */
[----:B------:R-:W-:Y:S01]  /*0580*/  IMAD.WIDE R16, R17, 0x4, R2 ;  /* 0x0000000411107825 */ /* 0x000fe200078e0202 */
[----:B------:R-:W-:-:S03]  /*0590*/  ISETP.LT.AND P0, PT, R5, 0x40, P0 ;  /* 0x000000400500780c */ /* 0x000fc60000701270 */
[C---:B------:R-:W-:Y:S02]  /*05a0*/  VIADD R11, R5.reuse, 0x2 ;  /* 0x00000002050b7836 */ /* 0x040fe40000000000 */
[----:B------:R-:W-:Y:S02]  /*05b0*/  VIADD R29, R5, 0x4 ;  /* 0x00000004051d7836 */ /* 0x000fe40000000000 */
[----:B------:R-:W2:Y:S01]  /*05c0*/  @P6 LDG.E R20, desc[UR4][R16.64] ;  /* 0x0000000410146981 */ /* 0x000ea2000c1e1900 */
[----:B------:R-:W-:-:S04]  /*05d0*/  IMAD.WIDE R10, R11, 0x4, R2 ;  /* 0x000000040b0a7825 */ /* 0x000fc800078e0202 */
[----:B------:R-:W-:Y:S01]  /*05e0*/  IMAD.WIDE R28, R29, 0x4, R2 ;  /* 0x000000041d1c7825 */ /* 0x000fe200078e0202 */
[----:B------:R1:W5:Y:S01]  /*05f0*/  @P0 LDG.E R21, desc[UR4][R10.64] ;  /* 0x000000040a150981 */ /* 0x000362000c1e1900 */
[C---:B------:R-:W-:Y:S02]  /*0600*/  LOP3.LUT R26, R27.reuse, R26, RZ, 0xfc, !PT ;  /* 0x0000001a1b1a7212 */ /* 0x040fe400078efcff */
[----:B------:R-:W-:Y:S02]  /*0610*/  LOP3.LUT R27, R27, R9, RZ, 0xfc, !PT ;  /* 0x000000091b1b7212 */ /* 0x000fe400078efcff */
[----:B-1----:R-:W-:Y:S01]  /*0620*/  CS2R R10, SRZ ;  /* 0x00000000000a7805 */ /* 0x002fe2000001ff00 */
[C---:B------:R-:W-:Y:S02]  /*0630*/  VIADD R31, R5.reuse, 0x5 ;  /* 0x00000005051f7836 */ /* 0x040fe40000000000 */
[----:B------:R-:W-:-:S04]  /*0640*/  VIADD R33, R5, 0x6 ;  /* 0x0000000605217836 */ /* 0x000fc80000000000 */
[----:B------:R-:W-:Y:S01]  /*0650*/  IMAD.WIDE R32, R33, 0x4, R2 ;  /* 0x0000000421207825 */ /* 0x000fe200078e0202 */
[----:B---3--:R-:W-:Y:S02]  /*0660*/  SEL R18, R22, RZ, P2 ;  /* 0x000000ff16127207 */ /* 0x008fe40001000000 */
[----:B------:R-:W-:Y:S01]  /*0670*/  ISETP.GT.AND P2, PT, R9, 0x2, PT ;  /* 0x000000020900780c */ /* 0x000fe20003f44270 */
[----:B------:R-:W-:-:S12]  /*0680*/  VIADD R22, R25, 0x5 ;  /* 0x0000000519167836 */ /* 0x000fd80000000000 */
[----:B------:R-:W-:Y:S01]  /*0690*/  @!P2 IMAD.MOV R22, RZ, RZ, R25 ;  /* 0x000000ffff16a224 */ /* 0x000fe200078e0219 */
[C---:B------:R-:W-:Y:S01]  /*06a0*/  ISETP.GE.AND P2, PT, R7.reuse, 0x3, PT ;  /* 0x000000030700780c */ /* 0x040fe20003f46270 */
[----:B------:R-:W-:-:S05]  /*06b0*/  VIADD R25, R7, 0x2 ;  /* 0x0000000207197836 */ /* 0x000fca0000000000 */
[----:B------:R-:W-:Y:S02]  /*06c0*/  SEL R30, R25, RZ, !P2 ;  /* 0x000000ff191e7207 */ /* 0x000fe40005000000 */
[----:B------:R-:W-:Y:S01]  /*06d0*/  ISETP.GT.AND P2, PT, R7, RZ, !P1 ;  /* 0x000000ff0700720c */ /* 0x000fe20004f44270 */
[----:B------:R-:W-:Y:S01]  /*06e0*/  VIADD R25, R0, 0x2 ;  /* 0x0000000200197836 */ /* 0x000fe20000000000 */
[----:B----4-:R-:W-:Y:S02]  /*06f0*/  SEL R24, R24, RZ, P3 ;  /* 0x000000ff18187207 */ /* 0x010fe40001800000 */
[----:B------:R-:W-:Y:S02]  /*0700*/  ISETP.GE.AND P3, PT, R0, 0x3, PT ;  /* 0x000000030000780c */ /* 0x000fe40003f66270 */
[----:B------:R-:W-:Y:S02]  /*0710*/  ISETP.GT.AND P1, PT, R9, -0x1, !P1 ;  /* 0xffffffff0900780c */ /* 0x000fe40004f24270 */
[----:B------:R-:W-:-:S02]  /*0720*/  ISETP.LT.AND P2, PT, R5, 0x40, P2 ;  /* 0x000000400500780c */ /* 0x000fc40001741270 */
[----:B------:R-:W-:Y:S02]  /*0730*/  SEL R16, R25, RZ, !P3 ;  /* 0x000000ff19107207 */ /* 0x000fe40005800000 */
[----:B------:R-:W-:Y:S02]  /*0740*/  ISETP.LT.AND P1, PT, R5, 0x40, P1 ;  /* 0x000000400500780c */ /* 0x000fe40000f21270 */
[----:B------:R-:W-:Y:S02]  /*0750*/  SEL R23, R23, RZ, P4 ;  /* 0x000000ff17177207 */ /* 0x000fe40002000000 */
[----:B------:R-:W-:Y:S01]  /*0760*/  ISETP.GT.AND P3, PT, R0, 0x2, PT ;  /* 0x000000020000780c */ /* 0x000fe20003f64270 */
[----:B------:R-:W-:Y:S01]  /*0770*/  IMAD.MOV.U32 R25, RZ, RZ, RZ ;  /* 0x000000ffff197224 */ /* 0x000fe200078e00ff */
[----:B------:R-:W-:Y:S01]  /*0780*/  ISETP.GT.AND P4, PT, R7, 0x2, PT ;  /* 0x000000020700780c */ /* 0x000fe20003f84270 */
[----:B------:R-:W-:-:S04]  /*0790*/  VIADD R35, R16, 0x5 ;  /* 0x0000000510237836 */ /* 0x000fc80000000000 */
[----:B------:R-:W3:Y:S01]  /*07a0*/  @P2 LDG.E R25, desc[UR4][R28.64] ;  /* 0x000000041c192981 */ /* 0x000ee2000c1e1900 */
[----:B------:R-:W-:-:S03]  /*07b0*/  VIADD R34, R30, 0x5 ;  /* 0x000000051e227836 */ /* 0x000fc60000000000 */
[----:B------:R1:W4:Y:S02]  /*07c0*/  @P1 LDG.E.64 R10, desc[UR4][R28.64] ;  /* 0x000000041c0a1981 */ /* 0x000324000c1e1b00 */
[----:B------:R-:W-:Y:S01]  /*07d0*/  @!P3 IMAD.MOV R35, RZ, RZ, R16 ;  /* 0x000000ffff23b224 */ /* 0x000fe200078e0210 */
[----:B------:R-:W-:Y:S01]  /*07e0*/  ISETP.LT.U32.AND P3, PT, R26, 0x4, !P5 ;  /* 0x000000041a00780c */ /* 0x000fe20006f61070 */
[----:B------:R-:W-:Y:S01]  /*07f0*/  @!P4 IMAD.MOV R34, RZ, RZ, R30 ;  /* 0x000000ffff22c224 */ /* 0x000fe200078e021e */
[----:B------:R-:W1:Y:S01]  /*0800*/  LDC.64 R16, c[0x0][0x210] ;  /* 0x00008400ff107b82 */ /* 0x000e620000000a00 */
[----:B------:R-:W-:Y:S02]  /*0810*/  ISETP.LT.U32.AND P4, PT, R27, 0x4, !P5 ;  /* 0x000000041b00780c */ /* 0x000fe40006f81070 */
[----:B------:R-:W-:Y:S01]  /*0820*/  CS2R R26, SRZ ;  /* 0x00000000001a7805 */ /* 0x000fe2000001ff00 */
[----:B------:R-:W-:-:S07]  /*0830*/  IMAD.WIDE R30, R31, 0x4, R2 ;  /* 0x000000041f1e7825 */ /* 0x000fce00078e0202 */
[----:B------:R-:W4:Y:S04]  /*0840*/  @P3 LDG.E R27, desc[UR4][R32.64] ;  /* 0x00000004201b3981 */ /* 0x000f28000c1e1900 */
[----:B------:R-:W4:Y:S01]  /*0850*/  @P4 LDG.E R26, desc[UR4][R30.64] ;  /* 0x000000041e1a4981 */ /* 0x000f22000c1e1900 */
[----:B-1----:R-:W-:Y:S01]  /*0860*/  IMAD.WIDE R2, R5, 0x4, R16 ;  /* 0x0000000405027825 */ /* 0x002fe200078e0210 */
[----:B------:R-:W-:-:S06]  /*0870*/  CS2R R16, SRZ ;  /* 0x0000000000107805 */ /* 0x000fcc000001ff00 */
[----:B------:R-:W4:Y:S01]  /*0880*/  @!P5 LDG.E.64 R16, desc[UR4][R2.64] ;  /* 0x000000040210d981 */ /* 0x000f22000c1e1b00 */
[--C-:B------:R-:W-:Y:S02]  /*0890*/  IADD3 R36, R34, -R7, -R0.reuse ;  /* 0x8000000722247210 */ /* 0x100fe40007ffe800 */
[--C-:B------:R-:W-:Y:S01]  /*08a0*/  IADD3 R28, R22, -R9, -R0.reuse ;  /* 0x80000009161c7210 */ /* 0x100fe20007ffe800 */
[----:B------:R-:W-:Y:S01]  /*08b0*/  IMAD.IADD R5, R35, 0x1, -R0 ;  /* 0x0000000123057824 */ /* 0x000fe200078e0a00 */
[--C-:B------:R-:W-:Y:S02]  /*08c0*/  IADD3 R36, R36, 0x1, R35.reuse ;  /* 0x0000000124247810 */ /* 0x100fe40007ffe023 */
[--C-:B------:R-:W-:Y:S01]  /*08d0*/  IADD3 R28, R28, 0x1, R35.reuse ;  /* 0x000000011c1c7810 */ /* 0x100fe20007ffe023 */
[----:B------:R-:W-:Y:S02]  /*08e0*/  IMAD.IADD R0, R0, 0x1, -R35 ;  /* 0x0000000100007824 */ /* 0x000fe400078e0a23 */
[----:B------:R-:W-:-:S02]  /*08f0*/  IMAD R36, R5, R34, R36 ;  /* 0x0000002205247224 */ /* 0x000fc400078e0224 */
[----:B------:R-:W-:Y:S02]  /*0900*/  IMAD R28, R5, R22, R28 ;  /* 0x00000016051c7224 */ /* 0x000fe400078e021c */
[-C--:B------:R-:W-:Y:S02]  /*0910*/  IMAD R36, R7, R0.reuse, R36 ;  /* 0x0000000007247224 */ /* 0x080fe400078e0224 */
[----:B------:R-:W-:Y:S02]  /*0920*/  IMAD R28, R9, R0, R28 ;  /* 0x00000000091c7224 */ /* 0x000fe400078e021c */
[----:B------:R-:W-:Y:S01]  /*0930*/  FADD R4, R4, R13 ;  /* 0x0000000d04047221 */ /* 0x000fe20000000000 */
[----:B------:R-:W-:Y:S01]  /*0940*/  I2FP.F32.S32 R36, R36 ;  /* 0x0000002400247245 */ /* 0x000fe20000201400 */
[----:B------:R-:W-:Y:S01]  /*0950*/  FADD R15, R15, R6 ;  /* 0x000000060f0f7221 */ /* 0x000fe20000000000 */
[----:B------:R-:W-:Y:S02]  /*0960*/  I2FP.F32.S32 R28, R28 ;  /* 0x0000001c001c7245 */ /* 0x000fe40000201400 */
[----:B-----5:R-:W-:-:S02]  /*0970*/  SEL R21, R21, RZ, P0 ;  /* 0x000000ff15157207 */ /* 0x020fc40000000000 */
[----:B------:R-:W-:Y:S01]  /*0980*/  FSETP.GT.AND P0, PT, |R36|, 8.50705917302346158658e+37, PT ;  /* 0x7e8000002400780b */ /* 0x000fe20003f04200 */
[----:B------:R-:W-:Y:S01]  /*0990*/  FADD R19, R4, R19 ;  /* 0x0000001304137221 */ /* 0x000fe20000000000 */
[----:B------:R-:W-:Y:S01]  /*09a0*/  FADD R15, R15, R12 ;  /* 0x0000000c0f0f7221 */ /* 0x000fe20000000000 */
[----:B--2---:R-:W-:Y:S02]  /*09b0*/  SEL R5, R20, RZ, P6 ;  /* 0x000000ff14057207 */ /* 0x004fe40003000000 */
[----:B------:R-:W-:Y:S01]  /*09c0*/  FSETP.GEU.AND P6, PT, |R36|, 1.175494350822287508e-38, PT ;  /* 0x008000002400780b */ /* 0x000fe20003fce200 */
[----:B------:R-:W-:Y:S01]  /*09d0*/  FADD R19, R19, R24 ;  /* 0x0000001813137221 */ /* 0x000fe20000000000 */
[----:B------:R-:W-:-:S03]  /*09e0*/  FADD R15, R15, R18 ;  /* 0x000000120f0f7221 */ /* 0x000fc60000000000 */
[----:B------:R-:W-:Y:S01]  /*09f0*/  FADD R14, R19, R14 ;  /* 0x0000000e130e7221 */ /* 0x000fe20000000000 */
[----:B------:R-:W-:Y:S02]  /*0a00*/  FADD R8, R15, R8 ;  /* 0x000000080f087221 */ /* 0x000fe40000000000 */
[----:B------:R-:W-:Y:S01]  /*0a10*/  @P0 FMUL R36, R36, 0.25 ;  /* 0x3e80000024240820 */ /* 0x000fe20000400000 */
[----:B------:R-:W-:Y:S01]  /*0a20*/  FADD R14, R14, R21 ;  /* 0x000000150e0e7221 */ /* 0x000fe20000000000 */
[----:B------:R-:W-:-:S03]  /*0a30*/  FADD R8, R8, R23 ;  /* 0x0000001708087221 */ /* 0x000fc60000000000 */
[----:B------:R-:W-:Y:S01]  /*0a40*/  @!P6 FMUL R36, R36, 16777216 ;  /* 0x4b8000002424e820 */ /* 0x000fe20000400000 */
[----:B------:R-:W-:-:S05]  /*0a50*/  FADD R5, R8, R5 ;  /* 0x0000000508057221 */ /* 0x000fca0000000000 */
[----:B------:R-:W1:Y:S01]  /*0a60*/  MUFU.RCP R36, R36 ;  /* 0x0000002400247308 */ /* 0x000e620000001000 */
[----:B---3--:R-:W-:Y:S02]  /*0a70*/  SEL R25, R25, RZ, P2 ;  /* 0x000000ff19197207 */ /* 0x008fe40001000000 */
[----:B------:R-:W-:Y:S02]  /*0a80*/  FSETP.GT.AND P2, PT, |R28|, 8.50705917302346158658e+37, PT ;  /* 0x7e8000001c00780b */ /* 0x000fe40003f44200 */
[----:B----4-:R-:W-:Y:S02]  /*0a90*/  SEL R10, R10, RZ, P1 ;  /* 0x000000ff0a0a7207 */ /* 0x010fe40000800000 */
[----:B------:R-:W-:Y:S02]  /*0aa0*/  SEL R11, R11, RZ, P1 ;  /* 0x000000ff0b0b7207 */ /* 0x000fe40000800000 */
[----:B------:R-:W-:Y:S01]  /*0ab0*/  FSETP.GEU.AND P1, PT, |R28|, 1.175494350822287508e-38, PT ;  /* 0x008000001c00780b */ /* 0x000fe20003f2e200 */
[----:B------:R-:W-:-:S06]  /*0ac0*/  FADD R14, R14, R25 ;  /* 0x000000190e0e7221 */ /* 0x000fcc0000000000 */
[----:B------:R-:W-:Y:S01]  /*0ad0*/  @P2 FMUL R28, R28, 0.25 ;  /* 0x3e8000001c1c2820 */ /* 0x000fe20000400000 */
[----:B------:R-:W-:Y:S01]  /*0ae0*/  FADD R14, R14, R11 ;  /* 0x0000000b0e0e7221 */ /* 0x000fe20000000000 */
[----:B------:R-:W-:-:S04]  /*0af0*/  FADD R5, R5, R10 ;  /* 0x0000000a05057221 */ /* 0x000fc80000000000 */
[----:B------:R-:W-:Y:S01]  /*0b00*/  @!P1 FMUL R28, R28, 16777216 ;  /* 0x4b8000001c1c9820 */ /* 0x000fe20000400000 */
[----:B------:R-:W-:Y:S02]  /*0b10*/  SEL R27, R27, RZ, P3 ;  /* 0x000000ff1b1b7207 */ /* 0x000fe40001800000 */
[----:B------:R-:W-:Y:S01]  /*0b20*/  SEL R26, R26, RZ, P4 ;  /* 0x000000ff1a1a7207 */ /* 0x000fe20002000000 */
[----:B------:R-:W2:Y:S02]  /*0b30*/  MUFU.RCP R7, R28 ;  /* 0x0000001c00077308 */ /* 0x000ea40000001000 */
[----:B------:R-:W-:Y:S02]  /*0b40*/  FADD R0, R14, R27 ;  /* 0x0000001b0e007221 */ /* 0x000fe40000000000 */
[----:B------:R-:W-:Y:S02]  /*0b50*/  FADD R5, R5, R26 ;  /* 0x0000001a05057221 */ /* 0x000fe40000000000 */
[----:B------:R-:W-:-:S02]  /*0b60*/  @P0 FMUL R0, R0, 0.25 ;  /* 0x3e80000000000820 */ /* 0x000fc40000400000 */
[----:B------:R-:W-:Y:S02]  /*0b70*/  @P2 FMUL R5, R5, 0.25 ;  /* 0x3e80000005052820 */ /* 0x000fe40000400000 */
[----:B------:R-:W-:Y:S02]  /*0b80*/  @!P6 FMUL R0, R0, 16777216 ;  /* 0x4b8000000000e820 */ /* 0x000fe40000400000 */
[----:B------:R-:W-:Y:S02]  /*0b90*/  @!P1 FMUL R5, R5, 16777216 ;  /* 0x4b80000005059820 */ /* 0x000fe40000400000 */
[----:B-1----:R-:W-:Y:S02]  /*0ba0*/  FFMA R17, R36, R0, R17 ;  /* 0x0000000024117223 */ /* 0x002fe40000000011 */
[----:B--2---:R-:W-:Y:S01]  /*0bb0*/  FFMA R16, R7, R5, R16 ;  /* 0x0000000507107223 */ /* 0x004fe20000000010 */
[----:B------:R-:W-:Y:S06]  /*0bc0*/  @P5 EXIT ;  /* 0x000000000000594d */ /* 0x000fec0003800000 */
[----:B------:R-:W-:Y:S01]  /*0bd0*/  STG.E.64 desc[UR4][R2.64], R16 ;  /* 0x0000001002007986 */ /* 0x000fe2000c101b04 */
[----:B------:R-:W-:Y:S05]  /*0be0*/  EXIT ;  /* 0x000000000000794d */ /* 0x000fea0003800000 */
.L_x_0:
[----:B------:R-:W-:-:S00]  /*0bf0*/  BRA `(.L_x_0) ;  /* 0xfffffffc00fc7947 */ /* 0x000fc0000383ffff */
[----:B------:R-:W-:-:S00]  /*0c00*/  NOP ;  /* 0x0000000000007918 */ /* 0x000fc00000000000 */
[----:B------:R-:W-:-:S00]  /*0c10*/  NOP ;  /* 0x0000000000007918 */ /* 0x000fc00000000000 */
[----:B------:R-:W-:-:S00]  /*0c20*/  NOP ;  /* 0x0000000000007918 */ /* 0x000fc00000000000 */
[----:B------:R-:W-:-:S00]  /*0c30*/  NOP ;  /* 0x0000000000007918 */ /* 0x000fc00000000000 */
[----:B------:R-:W-:-:S00]  /*0c40*/  NOP ;  /* 0x0000000000007918 */ /* 0x000fc00000000000 */
[----:B------:R-:W-:-:S00]  /*0c50*/  NOP ;  /* 0x0000000000007918 */ /* 0x000fc00000000000 */
[----:B------:R-:W-:-:S00]  /*0c60*/  NOP ;  /* 0x0000000000007918 */ /* 0x000fc00000000000 */
[----:B------:R-:W-:-:S00]  /*0c70*/  NOP ;  /* 0x0000000000007918 */ /* 0x000fc00000000000 */
.L_x_1:


//--------------------- .nv.constant0.triton_poi_fused_add_avg_pool2d_0 --------------------------
	.section	.nv.constant0.triton_poi_fused_add_avg_pool2d_0,"a",@progbits
	.sectionflags	@""
	.align	4
.nv.constant0.triton_poi_fused_add_avg_pool2d_0:
	.zero		548
